	.headerflags	@"EF_CUDA_TEXMODE_UNIFIED EF_CUDA_64BIT_ADDRESS EF_CUDA_ACCELERATORS EF_CUDA_SM90 EF_CUDA_VIRTUAL_SM(EF_CUDA_SM90)"
	.elftype	@"ET_EXEC"


//--------------------- .nv.info                  --------------------------
	.section	.nv.info,"",@"SHT_CUDA_INFO"
	.align	4


	//----- nvinfo : EIATTR_REGCOUNT
	.align		4
        /*0000*/ 	.byte	0x04, 0x2f
        /*0002*/ 	.short	(.L_1 - .L_0)
	.align		4
.L_0:
        /*0004*/ 	.word	index@(triton_poi_fused_clone_16)
        /*0008*/ 	.word	0x00000012


	//----- nvinfo : EIATTR_MIN_STACK_SIZE
	.align		4
.L_1:
        /*000c*/ 	.byte	0x04, 0x12
        /*000e*/ 	.short	(.L_3 - .L_2)
	.align		4
.L_2:
        /*0010*/ 	.word	index@(triton_poi_fused_clone_16)
        /*0014*/ 	.word	0x00000000


	//----- nvinfo : EIATTR_FRAME_SIZE
	.align		4
.L_3:
        /*0018*/ 	.byte	0x04, 0x11
        /*001a*/ 	.short	(.L_5 - .L_4)
	.align		4
.L_4:
        /*001c*/ 	.word	index@(triton_poi_fused_clone_16)
        /*0020*/ 	.word	0x00000000


	//----- nvinfo : EIATTR_MIN_STACK_SIZE
	.align		4
.L_5:
        /*0024*/ 	.byte	0x04, 0x12
        /*0026*/ 	.short	(.L_7 - .L_6)
	.align		4
.L_6:
        /*0028*/ 	.word	index@(triton_poi_fused_clone_16)
        /*002c*/ 	.word	0x00000000
.L_7:


//--------------------- .nv.info.triton_poi_fused_clone_16 --------------------------
	.section	.nv.info.triton_poi_fused_clone_16,"",@"SHT_CUDA_INFO"
	.sectionflags	@""
	.align	4


	//----- nvinfo : EIATTR_CUDA_API_VERSION
	.align		4
        /*0000*/ 	.byte	0x04, 0x37
        /*0002*/ 	.short	(.L_9 - .L_8)
.L_8:
        /*0004*/ 	.word	0x0000007c


	//----- nvinfo : EIATTR_KPARAM_INFO
	.align		4
.L_9:
        /*0008*/ 	.byte	0x04, 0x17
        /*000a*/ 	.short	(.L_11 - .L_10)
.L_10:
        /*000c*/ 	.word	0x00000000
        /*0010*/ 	.short	0x0003
        /*0012*/ 	.short	0x0018
        /*0014*/ 	.byte	0x00, 0xf0, 0x11, 0x00


	//----- nvinfo : EIATTR_KPARAM_INFO
	.align		4
.L_11:
        /*0018*/ 	.byte	0x04, 0x17
        /*001a*/ 	.short	(.L_13 - .L_12)
.L_12:
        /*001c*/ 	.word	0x00000000
        /*0020*/ 	.short	0x0002
        /*0022*/ 	.short	0x0010
        /*0024*/ 	.byte	0x00, 0xf4, 0x21, 0x00


	//----- nvinfo : EIATTR_KPARAM_INFO
	.align		4
.L_13:
        /*0028*/ 	.byte	0x04, 0x17
        /*002a*/ 	.short	(.L_15 - .L_14)
.L_14:
        /*002c*/ 	.word	0x00000000
        /*0030*/ 	.short	0x0001
        /*0032*/ 	.short	0x0008
        /*0034*/ 	.byte	0x00, 0xf4, 0x21, 0x00


	//----- nvinfo : EIATTR_KPARAM_INFO
	.align		4
.L_15:
        /*0038*/ 	.byte	0x04, 0x17
        /*003a*/ 	.short	(.L_17 - .L_16)
.L_16:
        /*003c*/ 	.word	0x00000000
        /*0040*/ 	.short	0x0000
        /*0042*/ 	.short	0x0000
        /*0044*/ 	.byte	0x00, 0xf4, 0x21, 0x00


	//----- nvinfo : EIATTR_SPARSE_MMA_MASK
	.align		4
.L_17:
        /*0048*/ 	.byte	0x03, 0x50
        /*004a*/ 	.short	0x0000


	//----- nvinfo : EIATTR_MAXREG_COUNT
	.align		4
        /*004c*/ 	.byte	0x03, 0x1b
        /*004e*/ 	.short	0x00ff


	//----- nvinfo : EIATTR_EXIT_INSTR_OFFSETS
	.align		4
        /*0050*/ 	.byte	0x04, 0x1c
        /*0052*/ 	.short	(.L_19 - .L_18)


	//   ....[0]....
.L_18:
        /*0054*/ 	.word	0x00000310


	//----- nvinfo : EIATTR_REQNTID
	.align		4
.L_19:
        /*0058*/ 	.byte	0x04, 0x10
        /*005a*/ 	.short	(.L_21 - .L_20)
.L_20:
        /*005c*/ 	.word	0x00000100
        /*0060*/ 	.word	0x00000001
        /*0064*/ 	.word	0x00000001


	//----- nvinfo : EIATTR_CBANK_PARAM_SIZE
	.align		4
.L_21:
        /*0068*/ 	.byte	0x03, 0x19
        /*006a*/ 	.short	0x001c


	//----- nvinfo : EIATTR_PARAM_CBANK
	.align		4
        /*006c*/ 	.byte	0x04, 0x0a
        /*006e*/ 	.short	(.L_23 - .L_22)
	.align		4
.L_22:
        /*0070*/ 	.word	index@(.nv.constant0.triton_poi_fused_clone_16)
        /*0074*/ 	.short	0x0210
        /*0076*/ 	.short	0x001c


	//----- nvinfo : EIATTR_SW_WAR
	.align		4
.L_23:
        /*0078*/ 	.byte	0x04, 0x36
        /*007a*/ 	.short	(.L_25 - .L_24)
.L_24:
        /*007c*/ 	.word	0x00000008
.L_25:


//--------------------- .nv.callgraph             --------------------------
	.section	.nv.callgraph,"",@"SHT_CUDA_CALLGRAPH"
	.align	4
	.sectionentsize	8
	.align		4
        /*0000*/ 	.word	0x00000000
	.align		4
        /*0004*/ 	.word	0xffffffff
	.align		4
        /*0008*/ 	.word	0x00000000
	.align		4
        /*000c*/ 	.word	0xfffffffe
	.align		4
        /*0010*/ 	.word	0x00000000
	.align		4
        /*0014*/ 	.word	0xfffffffd
	.align		4
        /*0018*/ 	.word	0x00000000
	.align		4
        /*001c*/ 	.word	0xfffffffc


//--------------------- .text.triton_poi_fused_clone_16 --------------------------
	.section	.text.triton_poi_fused_clone_16,"ax",@progbits
	.align	128
        .global         triton_poi_fused_clone_16
        .type           triton_poi_fused_clone_16,@function
        .size           triton_poi_fused_clone_16,(.L_x_1 - triton_poi_fused_clone_16)
        .other          triton_poi_fused_clone_16,@"STO_CUDA_ENTRY STV_DEFAULT"
triton_poi_fused_clone_16:
.text.triton_poi_fused_clone_16:
[----:B------:R-:W-:Y:S01]  /*0000*/  LDC R1, c[0x0][0x28] ;  /* 0x00000a00ff017b82 */ /* 0x000fe20000000800 */
[----:B------:R-:W1:Y:S01]  /*0010*/  S2R R0, SR_TID.X ;  /* 0x0000000000007919 */ /* 0x000e620000002100 */
[----:B------:R-:W-:Y:S01]  /*0020*/  HFMA2.MMA R13, -RZ, RZ, 0, 2.88486480712890625e-05 ;  /* 0x000001e4ff0d7435 */ /* 0x000fe200000001ff */
[----:B------:R-:W-:Y:S01]  /*0030*/  ULDC.64 UR4, c[0x0][0x208] ;  /* 0x0000820000047ab9 */ /* 0x000fe20000000a00 */
[----:B------:R-:W2:Y:S01]  /*0040*/  S2R R3, SR_CTAID.X ;  /* 0x0000000000037919 */ /* 0x000ea20000002500 */
[----:B-1----:R-:W-:-:S04]  /*0050*/  SHF.L.U32 R0, R0, 0x1, RZ ;  /* 0x0000000100007819 */ /* 0x002fc800000006ff */
[----:B------:R-:W-:-:S04]  /*0060*/  LOP3.LUT R0, R0, 0x1fe, RZ, 0xc0, !PT ;  /* 0x000001fe00007812 */ /* 0x000fc800078ec0ff */
[----:B--2---:R-:W-:-:S05]  /*0070*/  LEA R0, R3, R0, 0x9 ;  /* 0x0000000003007211 */ /* 0x004fca00078e48ff */
[----:B------:R-:W-:-:S04]  /*0080*/  IMAD.HI R2, R0, 0x66666667, RZ ;  /* 0x6666666700027827 */ /* 0x000fc800078e02ff */
[----:B------:R-:W-:Y:S01]  /*0090*/  IMAD.HI R4, R0, 0x51eb851f, RZ ;  /* 0x51eb851f00047827 */ /* 0x000fe200078e02ff */
[----:B------:R-:W-:-:S03]  /*00a0*/  SHF.R.U32.HI R3, RZ, 0x1f, R2 ;  /* 0x0000001fff037819 */ /* 0x000fc60000011602 */
[----:B------:R-:W-:Y:S01]  /*00b0*/  VIADD R6, R0, 0x1 ;  /* 0x0000000100067836 */ /* 0x000fe20000000000 */
[----:B------:R-:W-:Y:S02]  /*00c0*/  SHF.R.U32.HI R5, RZ, 0x1f, R4 ;  /* 0x0000001fff057819 */ /* 0x000fe40000011604 */
[----:B------:R-:W-:Y:S01]  /*00d0*/  LEA.HI.SX32 R9, R2, R3, 0x1d ;  /* 0x0000000302097211 */ /* 0x000fe200078feaff */
[----:B------:R-:W-:Y:S01]  /*00e0*/  IMAD.HI R7, R6, 0x66666667, RZ ;  /* 0x6666666706077827 */ /* 0x000fe200078e02ff */
[----:B------:R-:W-:Y:S01]  /*00f0*/  LEA.HI.SX32 R10, R4, R5, 0x19 ;  /* 0x00000005040a7211 */ /* 0x000fe200078fcaff */
[----:B------:R-:W1:Y:S02]  /*0100*/  LDC.64 R2, c[0x0][0x210] ;  /* 0x00008400ff027b82 */ /* 0x000e640000000a00 */
[----:B------:R-:W-:Y:S01]  /*0110*/  IMAD.HI R11, R9, 0x66666667, RZ ;  /* 0x66666667090b7827 */ /* 0x000fe200078e02ff */
[----:B------:R-:W-:-:S03]  /*0120*/  SHF.R.U32.HI R8, RZ, 0x1f, R7 ;  /* 0x0000001fff087819 */ /* 0x000fc60000011607 */
[C---:B------:R-:W-:Y:S01]  /*0130*/  IMAD R12, R10.reuse, R13, 0x17 ;  /* 0x000000170a0c7424 */ /* 0x040fe200078e020d */
[----:B------:R-:W-:Y:S01]  /*0140*/  LEA.HI.SX32 R7, R7, R8, 0x1d ;  /* 0x0000000807077211 */ /* 0x000fe200078feaff */
[----:B------:R-:W2:Y:S01]  /*0150*/  LDC.64 R4, c[0x0][0x218] ;  /* 0x00008600ff047b82 */ /* 0x000ea20000000a00 */
[----:B------:R-:W-:Y:S01]  /*0160*/  SHF.R.U32.HI R14, RZ, 0x1f, R11 ;  /* 0x0000001fff0e7819 */ /* 0x000fe2000001160b */
[----:B------:R-:W-:Y:S01]  /*0170*/  IMAD R13, R9, -0x14, R0 ;  /* 0xffffffec090d7824 */ /* 0x000fe200078e0200 */
[----:B------:R-:W-:Y:S01]  /*0180*/  LEA.HI R8, R10, R10, RZ, 0x6 ;  /* 0x0000000a0a087211 */ /* 0x000fe200078f30ff */
[----:B------:R-:W-:Y:S01]  /*0190*/  IMAD R7, R7, -0x14, R6 ;  /* 0xffffffec07077824 */ /* 0x000fe200078e0206 */
[----:B------:R-:W-:Y:S01]  /*01a0*/  LEA.HI.SX32 R14, R11, R14, 0x1d ;  /* 0x0000000e0b0e7211 */ /* 0x000fe200078feaff */
[----:B------:R-:W-:Y:S01]  /*01b0*/  IMAD.IADD R13, R12, 0x1, R13 ;  /* 0x000000010c0d7824 */ /* 0x000fe200078e020d */
[----:B------:R-:W-:Y:S02]  /*01c0*/  LOP3.LUT R11, R8, 0xffffffc0, RZ, 0xc0, !PT ;  /* 0xffffffc0080b7812 */ /* 0x000fe400078ec0ff */
[----:B------:R-:W-:Y:S01]  /*01d0*/  IADD3 R15, R7, R12, RZ ;  /* 0x0000000c070f7210 */ /* 0x000fe20007ffe0ff */
[----:B------:R-:W-:-:S02]  /*01e0*/  IMAD R14, R14, -0x14, R9 ;  /* 0xffffffec0e0e7824 */ /* 0x000fc400078e0209 */
[----:B------:R-:W-:Y:S01]  /*01f0*/  IMAD.IADD R7, R10, 0x1, -R11 ;  /* 0x000000010a077824 */ /* 0x000fe200078e0a0b */
[----:B------:R-:W3:Y:S01]  /*0200*/  LDC.64 R8, c[0x0][0x220] ;  /* 0x00008800ff087b82 */ /* 0x000ee20000000a00 */
[C---:B------:R-:W-:Y:S02]  /*0210*/  IMAD R13, R14.reuse, 0x16, R13 ;  /* 0x000000160e0d7824 */ /* 0x040fe400078e020d */
[----:B------:R-:W-:Y:S02]  /*0220*/  IMAD R15, R14, 0x16, R15 ;  /* 0x000000160e0f7824 */ /* 0x000fe400078e020f */
[----:B--2---:R-:W-:-:S04]  /*0230*/  IMAD.WIDE R6, R7, 0x4, R4 ;  /* 0x0000000407067825 */ /* 0x004fc800078e0204 */
[--C-:B-1----:R-:W-:Y:S02]  /*0240*/  IMAD.WIDE R4, R13, 0x4, R2.reuse ;  /* 0x000000040d047825 */ /* 0x102fe400078e0202 */
[----:B------:R-:W2:Y:S02]  /*0250*/  LDG.E.EL R7, desc[UR4][R6.64] ;  /* 0x0000000406077981 */ /* 0x000ea4000c2e1900 */
[----:B------:R-:W-:Y:S02]  /*0260*/  IMAD.WIDE R2, R15, 0x4, R2 ;  /* 0x000000040f027825 */ /* 0x000fe400078e0202 */
[----:B------:R-:W2:Y:S04]  /*0270*/  LDG.E R4, desc[UR4][R4.64] ;  /* 0x0000000404047981 */ /* 0x000ea8000c1e1900 */
[----:B------:R-:W4:Y:S01]  /*0280*/  LDG.E R2, desc[UR4][R2.64] ;  /* 0x0000000402027981 */ /* 0x000f22000c1e1900 */
[----:B---3--:R-:W-:-:S04]  /*0290*/  IMAD.WIDE R8, R0, 0x4, R8 ;  /* 0x0000000400087825 */ /* 0x008fc800078e0208 */
[C-C-:B--2---:R-:W-:Y:S01]  /*02a0*/  FADD R10, R4.reuse, R7.reuse ;  /* 0x00000007040a7221 */ /* 0x144fe20000000000 */
[-C--:B------:R-:W-:Y:S01]  /*02b0*/  FSETP.GEU.AND P0, PT, R4, -R7.reuse, PT ;  /* 0x800000070400720b */ /* 0x080fe20003f0e000 */
[C---:B----4-:R-:W-:Y:S01]  /*02c0*/  FADD R11, R2.reuse, R7 ;  /* 0x00000007020b7221 */ /* 0x050fe20000000000 */
[----:B------:R-:W-:Y:S02]  /*02d0*/  FSETP.GEU.AND P1, PT, R2, -R7, PT ;  /* 0x800000070200720b */ /* 0x000fe40003f2e000 */
[----:B------:R-:W-:Y:S02]  /*02e0*/  FSEL R10, R10, RZ, P0 ;  /* 0x000000ff0a0a7208 */ /* 0x000fe40000000000 */
[----:B------:R-:W-:-:S05]  /*02f0*/  FSEL R11, R11, RZ, P1 ;  /* 0x000000ff0b0b7208 */ /* 0x000fca0000800000 */
[----:B------:R-:W-:Y:S01]  /*0300*/  STG.E.64 desc[UR4][R8.64], R10 ;  /* 0x0000000a08007986 */ /* 0x000fe2000c101b04 */
[----:B------:R-:W-:Y:S05]  /*0310*/  EXIT ;  /* 0x000000000000794d */ /* 0x000fea0003800000 */
.L_x_0:
[----:B------:R-:W-:-:S00]  /*0320*/  BRA `(.L_x_0) ;  /* 0xfffffffc00fc7947 */ /* 0x000fc0000383ffff */
[----:B------:R-:W-:-:S00]  /*0330*/  NOP ;  /* 0x0000000000007918 */ /* 0x000fc00000000000 */
        /* <DEDUP_REMOVED lines=12> */
.L_x_1:


//--------------------- .nv.constant0.triton_poi_fused_clone_16 --------------------------
	.section	.nv.constant0.triton_poi_fused_clone_16,"a",@progbits
	.sectionflags	@""
	.align	4
.nv.constant0.triton_poi_fused_clone_16:
	.zero		556
